//
// Generated by NVIDIA NVVM Compiler
//
// Compiler Build ID: CL-36424714
// Cuda compilation tools, release 13.0, V13.0.88
// Based on NVVM 20.0.0
//

.version 9.0
.target sm_100
.address_size 64

	// .globl	_Z17updateTemperatureiPdS_

.visible .entry _Z17updateTemperatureiPdS_(
	.param .u32 _Z17updateTemperatureiPdS__param_0,
	.param .u64 .ptr .align 1 _Z17updateTemperatureiPdS__param_1,
	.param .u64 .ptr .align 1 _Z17updateTemperatureiPdS__param_2
)
{
	.reg .pred 	%p<2>;
	.reg .b32 	%r<21>;
	.reg .b64 	%rd<21>;
	.reg .b64 	%fd<9>;

	ld.param.u32 	%r5, [_Z17updateTemperatureiPdS__param_0];
	ld.param.u64 	%rd1, [_Z17updateTemperatureiPdS__param_1];
	ld.param.u64 	%rd2, [_Z17updateTemperatureiPdS__param_2];
	mov.u32 	%r6, %ctaid.x;
	mov.u32 	%r7, %ntid.x;
	mov.u32 	%r8, %tid.x;
	mad.lo.s32 	%r1, %r6, %r7, %r8;
	add.s32 	%r2, %r1, 1;
	mov.u32 	%r9, %ctaid.y;
	mov.u32 	%r10, %ntid.y;
	mov.u32 	%r11, %tid.y;
	mad.lo.s32 	%r12, %r9, %r10, %r11;
	add.s32 	%r13, %r12, 1;
	add.s32 	%r14, %r5, -1;
	max.s32 	%r15, %r2, %r13;
	setp.ge.s32 	%p1, %r15, %r14;
	@%p1 bra 	$L__BB0_2;
	cvta.to.global.u64 	%rd3, %rd2;
	cvta.to.global.u64 	%rd4, %rd1;
	mul.lo.s32 	%r16, %r2, %r5;
	mul.lo.s32 	%r17, %r1, %r5;
	cvt.s64.s32 	%rd5, %r17;
	cvt.u64.u32 	%rd6, %r12;
	add.s64 	%rd7, %rd5, %rd6;
	shl.b64 	%rd8, %rd7, 3;
	add.s64 	%rd9, %rd3, %rd8;
	ld.global.f64 	%fd1, [%rd9+8];
	shl.b32 	%r18, %r5, 1;
	add.s32 	%r19, %r17, %r18;
	cvt.s64.s32 	%rd10, %r19;
	add.s64 	%rd11, %rd10, %rd6;
	shl.b64 	%rd12, %rd11, 3;
	add.s64 	%rd13, %rd3, %rd12;
	ld.global.f64 	%fd2, [%rd13+8];
	add.f64 	%fd3, %fd1, %fd2;
	add.s32 	%r20, %r16, %r12;
	mul.wide.s32 	%rd14, %r20, 8;
	add.s64 	%rd15, %rd3, %rd14;
	ld.global.f64 	%fd4, [%rd15];
	add.f64 	%fd5, %fd3, %fd4;
	cvt.s64.s32 	%rd16, %r16;
	add.s64 	%rd17, %rd16, %rd6;
	shl.b64 	%rd18, %rd17, 3;
	add.s64 	%rd19, %rd18, %rd3;
	ld.global.f64 	%fd6, [%rd19+16];
	add.f64 	%fd7, %fd5, %fd6;
	mul.f64 	%fd8, %fd7, 0d3FD0000000000000;
	add.s64 	%rd20, %rd4, %rd18;
	st.global.f64 	[%rd20+8], %fd8;
$L__BB0_2:
	ret;

}


// ===== COMPILED SASS (sm_100) =====

	.target	sm_100

	.elftype	@"ET_EXEC"


//--------------------- .note.nv.tkinfo           --------------------------
	.section	.note.nv.tkinfo,"",@"SHT_NOTE"
	.sectionflags	@"SHF_NOTE_NV_TKINFO"
	.tkinfo
        /*0018*/ 	.word	0x00000002
        /*0030*/ 	.string	""
        /*0030*/ 	.string	"ptxas"
        /*0030*/ 	.string	"Cuda compilation tools, release 13.0, V13.0.88"
        /*0030*/ 	.string	"Build cuda_13.0.r13.0/compiler.36424714_0"
        /*0030*/ 	.string	"-arch sm_100 -m 64 "



//--------------------- .note.nv.cuinfo           --------------------------
	.section	.note.nv.cuinfo,"",@"SHT_NOTE"
	.sectionflags	@"SHF_NOTE_NV_CUINFO"
        /*0018*/ 	.short	0x0002
        /*001a*/ 	.short	0x0064
        /*001c*/ 	.short	0x0082
	.zero		2


//--------------------- .nv.info                  --------------------------
	.section	.nv.info,"",@"SHT_CUDA_INFO"
	.align	4


	//----- nvinfo : EIATTR_REGCOUNT
	.align		4
        /*0000*/ 	.byte	0x04, 0x2f
        /*0002*/ 	.short	(.L_1 - .L_0)
	.align		4
.L_0:
        /*0004*/ 	.word	index@(_Z17updateTemperatureiPdS_)
        /*0008*/ 	.word	0x00000010


	//----- nvinfo : EIATTR_FRAME_SIZE
	.align		4
.L_1:
        /*000c*/ 	.byte	0x04, 0x11
        /*000e*/ 	.short	(.L_3 - .L_2)
	.align		4
.L_2:
        /*0010*/ 	.word	index@(_Z17updateTemperatureiPdS_)
        /*0014*/ 	.word	0x00000000


	//----- nvinfo : EIATTR_MIN_STACK_SIZE
	.align		4
.L_3:
        /*0018*/ 	.byte	0x04, 0x12
        /*001a*/ 	.short	(.L_5 - .L_4)
	.align		4
.L_4:
        /*001c*/ 	.word	index@(_Z17updateTemperatureiPdS_)
        /*0020*/ 	.word	0x00000000
.L_5:


//--------------------- .nv.compat                --------------------------
	.section	.nv.compat,"",@"SHT_CUDA_COMPAT_INFO"
	.align	4
        /*0000*/ 	.byte	0x02, 0x09, 0x00, 0x00, 0x02, 0x02, 0x01, 0x00, 0x02, 0x05, 0x05, 0x00, 0x03, 0x07, 0x01, 0x01
        /*0010*/ 	.byte	0x02, 0x03, 0x00, 0x00, 0x02, 0x06, 0x01, 0x00, 0x04, 0x0b, 0x08, 0x00, 0x01, 0x00, 0x00, 0x00
        /*0020*/ 	.byte	0x00, 0x00, 0x00, 0x00


//--------------------- .nv.info._Z17updateTemperatureiPdS_ --------------------------
	.section	.nv.info._Z17updateTemperatureiPdS_,"",@"SHT_CUDA_INFO"
	.sectionflags	@""
	.align	4


	//----- nvinfo : EIATTR_CUDA_API_VERSION
	.align		4
        /*0000*/ 	.byte	0x04, 0x37
        /*0002*/ 	.short	(.L_7 - .L_6)
.L_6:
        /*0004*/ 	.word	0x00000082


	//----- nvinfo : EIATTR_KPARAM_INFO
	.align		4
.L_7:
        /*0008*/ 	.byte	0x04, 0x17
        /*000a*/ 	.short	(.L_9 - .L_8)
.L_8:
        /*000c*/ 	.word	0x00000000
        /*0010*/ 	.short	0x0002
        /*0012*/ 	.short	0x0010
        /*0014*/ 	.byte	0x00, 0xf5, 0x21, 0x00


	//----- nvinfo : EIATTR_KPARAM_INFO
	.align		4
.L_9:
        /*0018*/ 	.byte	0x04, 0x17
        /*001a*/ 	.short	(.L_11 - .L_10)
.L_10:
        /*001c*/ 	.word	0x00000000
        /*0020*/ 	.short	0x0001
        /*0022*/ 	.short	0x0008
        /*0024*/ 	.byte	0x00, 0xf5, 0x21, 0x00


	//----- nvinfo : EIATTR_KPARAM_INFO
	.align		4
.L_11:
        /*0028*/ 	.byte	0x04, 0x17
        /*002a*/ 	.short	(.L_13 - .L_12)
.L_12:
        /*002c*/ 	.word	0x00000000
        /*0030*/ 	.short	0x0000
        /*0032*/ 	.short	0x0000
        /*0034*/ 	.byte	0x00, 0xf0, 0x11, 0x00


	//----- nvinfo : EIATTR_SPARSE_MMA_MASK
	.align		4
.L_13:
        /*0038*/ 	.byte	0x03, 0x50
        /*003a*/ 	.short	0x0000


	//----- nvinfo : EIATTR_MAXREG_COUNT
	.align		4
        /*003c*/ 	.byte	0x03, 0x1b
        /*003e*/ 	.short	0x00ff


	//----- nvinfo : EIATTR_MERCURY_ISA_VERSION
	.align		4
        /*0040*/ 	.byte	0x03, 0x5f
        /*0042*/ 	.short	0x0101


	//----- nvinfo : EIATTR_VRC_CTA_INIT_COUNT
	.align		4
        /*0044*/ 	.byte	0x02, 0x4a
	.zero		1
	.zero		1


	//----- nvinfo : EIATTR_EXIT_INSTR_OFFSETS
	.align		4
        /*0048*/ 	.byte	0x04, 0x1c
        /*004a*/ 	.short	(.L_15 - .L_14)


	//   ....[0]....
.L_14:
        /*004c*/ 	.word	0x000000e0


	//   ....[1]....
        /*0050*/ 	.word	0x00000310


	//----- nvinfo : EIATTR_CBANK_PARAM_SIZE
	.align		4
.L_15:
        /*0054*/ 	.byte	0x03, 0x19
        /*0056*/ 	.short	0x0018


	//----- nvinfo : EIATTR_PARAM_CBANK
	.align		4
        /*0058*/ 	.byte	0x04, 0x0a
        /*005a*/ 	.short	(.L_17 - .L_16)
	.align		4
.L_16:
        /*005c*/ 	.word	index@(.nv.constant0._Z17updateTemperatureiPdS_)
        /*0060*/ 	.short	0x0380
        /*0062*/ 	.short	0x0018


	//----- nvinfo : EIATTR_SW_WAR
	.align		4
.L_17:
        /*0064*/ 	.byte	0x04, 0x36
        /*0066*/ 	.short	(.L_19 - .L_18)
.L_18:
        /*0068*/ 	.word	0x00000008
.L_19:


//--------------------- .nv.callgraph             --------------------------
	.section	.nv.callgraph,"",@"SHT_CUDA_CALLGRAPH"
	.align	4
	.sectionentsize	8
	.align		4
        /*0000*/ 	.word	0x00000000
	.align		4
        /*0004*/ 	.word	0xffffffff
	.align		4
        /*0008*/ 	.word	0x00000000
	.align		4
        /*000c*/ 	.word	0xfffffffe
	.align		4
        /*0010*/ 	.word	0x00000000
	.align		4
        /*0014*/ 	.word	0xfffffffd
	.align		4
        /*0018*/ 	.word	0x00000000
	.align		4
        /*001c*/ 	.word	0xfffffffc


//--------------------- .text._Z17updateTemperatureiPdS_ --------------------------
	.section	.text._Z17updateTemperatureiPdS_,"ax",@progbits
	.align	128
        .global         _Z17updateTemperatureiPdS_
        .type           _Z17updateTemperatureiPdS_,@function
        .size           _Z17updateTemperatureiPdS_,(.L_x_1 - _Z17updateTemperatureiPdS_)
        .other          _Z17updateTemperatureiPdS_,@"STO_CUDA_ENTRY STV_DEFAULT"
_Z17updateTemperatureiPdS_:
.text._Z17updateTemperatureiPdS_:
[----:B------:R-:W-:Y:S01]  /*0000*/  LDC R1, c[0x0][0x37c] ;  /* 0x0000df00ff017b82 */ /* 0x000fe20000000800 */
[----:B------:R-:W0:Y:S07]  /*0010*/  S2R R3, SR_TID.X ;  /* 0x0000000000037919 */ /* 0x000e2e0000002100 */
[----:B------:R-:W0:Y:S01]  /*0020*/  S2UR UR4, SR_CTAID.X ;  /* 0x00000000000479c3 */ /* 0x000e220000002500 */
[----:B------:R-:W1:Y:S07]  /*0030*/  S2R R2, SR_TID.Y ;  /* 0x0000000000027919 */ /* 0x000e6e0000002200 */
[----:B------:R-:W0:Y:S08]  /*0040*/  LDC R0, c[0x0][0x360] ;  /* 0x0000d800ff007b82 */ /* 0x000e300000000800 */
[----:B------:R-:W1:Y:S08]  /*0050*/  S2UR UR5, SR_CTAID.Y ;  /* 0x00000000000579c3 */ /* 0x000e700000002600 */
[----:B------:R-:W1:Y:S08]  /*0060*/  LDC R5, c[0x0][0x364] ;  /* 0x0000d900ff057b82 */ /* 0x000e700000000800 */
[----:B------:R-:W2:Y:S01]  /*0070*/  LDC R11, c[0x0][0x380] ;  /* 0x0000e000ff0b7b82 */ /* 0x000ea20000000800 */
[----:B0-----:R-:W-:-:S04]  /*0080*/  IMAD R0, R0, UR4, R3 ;  /* 0x0000000400007c24 */ /* 0x001fc8000f8e0203 */
[----:B------:R-:W-:Y:S02]  /*0090*/  VIADD R4, R0, 0x1 ;  /* 0x0000000100047836 */ /* 0x000fe40000000000 */
[----:B-1----:R-:W-:-:S05]  /*00a0*/  IMAD R5, R5, UR5, R2 ;  /* 0x0000000505057c24 */ /* 0x002fca000f8e0202 */
[----:B------:R-:W-:Y:S01]  /*00b0*/  VIADDMNMX R3, R5, 0x1, R4, !PT ;  /* 0x0000000105037846 */ /* 0x000fe20007800104 */
[----:B--2---:R-:W-:-:S05]  /*00c0*/  VIADD R2, R11, 0xffffffff ;  /* 0xffffffff0b027836 */ /* 0x004fca0000000000 */
[----:B------:R-:W-:-:S13]  /*00d0*/  ISETP.GE.AND P0, PT, R3, R2, PT ;  /* 0x000000020300720c */ /* 0x000fda0003f06270 */
[----:B------:R-:W-:Y:S05]  /*00e0*/  @P0 EXIT ;  /* 0x000000000000094d */ /* 0x000fea0003800000 */
[----:B------:R-:W0:Y:S01]  /*00f0*/  LDCU.64 UR6, c[0x0][0x390] ;  /* 0x00007200ff0677ac */ /* 0x000e220008000a00 */
[-C--:B------:R-:W-:Y:S01]  /*0100*/  IMAD R6, R0, R11.reuse, RZ ;  /* 0x0000000b00067224 */ /* 0x080fe200078e02ff */
[----:B------:R-:W1:Y:S01]  /*0110*/  LDC.64 R2, c[0x0][0x390] ;  /* 0x0000e400ff027b82 */ /* 0x000e620000000a00 */
[----:B------:R-:W-:Y:S01]  /*0120*/  IMAD R0, R4, R11, RZ ;  /* 0x0000000b04007224 */ /* 0x000fe200078e02ff */
[----:B------:R-:W2:Y:S01]  /*0130*/  LDCU.64 UR4, c[0x0][0x358] ;  /* 0x00006b00ff0477ac */ /* 0x000ea20008000a00 */
[----:B------:R-:W-:Y:S01]  /*0140*/  IMAD R8, R11, 0x2, R6 ;  /* 0x000000020b087824 */ /* 0x000fe200078e0206 */
[----:B------:R-:W-:-:S04]  /*0150*/  IADD3 R9, P1, PT, R5, R6, RZ ;  /* 0x0000000605097210 */ /* 0x000fc80007f3e0ff */
[----:B------:R-:W-:Y:S02]  /*0160*/  IADD3 R7, P0, PT, R5, R8, RZ ;  /* 0x0000000805077210 */ /* 0x000fe40007f1e0ff */
[----:B------:R-:W-:Y:S02]  /*0170*/  LEA.HI.X.SX32 R4, R6, RZ, 0x1, P1 ;  /* 0x000000ff06047211 */ /* 0x000fe400008f0eff */
[----:B------:R-:W-:Y:S02]  /*0180*/  LEA.HI.X.SX32 R8, R8, RZ, 0x1, P0 ;  /* 0x000000ff08087211 */ /* 0x000fe400000f0eff */
[----:B0-----:R-:W-:Y:S02]  /*0190*/  LEA R6, P0, R7, UR6, 0x3 ;  /* 0x0000000607067c11 */ /* 0x001fe4000f8018ff */
[----:B------:R-:W-:Y:S02]  /*01a0*/  LEA R10, P1, R9, UR6, 0x3 ;  /* 0x00000006090a7c11 */ /* 0x000fe4000f8218ff */
[----:B------:R-:W-:-:S02]  /*01b0*/  LEA.HI.X R7, R7, UR7, R8, 0x3, P0 ;  /* 0x0000000707077c11 */ /* 0x000fc400080f1c08 */
[----:B------:R-:W-:Y:S01]  /*01c0*/  LEA.HI.X R11, R9, UR7, R4, 0x3, P1 ;  /* 0x00000007090b7c11 */ /* 0x000fe200088f1c04 */
[C---:B------:R-:W-:Y:S01]  /*01d0*/  IMAD.IADD R9, R5.reuse, 0x1, R0 ;  /* 0x0000000105097824 */ /* 0x040fe200078e0200 */
[----:B------:R-:W-:Y:S02]  /*01e0*/  IADD3 R12, P0, PT, R5, R0, RZ ;  /* 0x00000000050c7210 */ /* 0x000fe40007f1e0ff */
[----:B--2---:R-:W2:Y:S02]  /*01f0*/  LDG.E.64 R6, desc[UR4][R6.64+0x8] ;  /* 0x0000080406067981 */ /* 0x004ea4000c1e1b00 */
[----:B------:R-:W-:Y:S01]  /*0200*/  LEA.HI.X.SX32 R13, R0, RZ, 0x1, P0 ;  /* 0x000000ff000d7211 */ /* 0x000fe200000f0eff */
[C---:B------:R-:W-:Y:S01]  /*0210*/  IMAD.SHL.U32 R0, R12.reuse, 0x8, RZ ;  /* 0x000000080c007824 */ /* 0x040fe200078e00ff */
[----:B------:R-:W2:Y:S01]  /*0220*/  LDG.E.64 R4, desc[UR4][R10.64+0x8] ;  /* 0x000008040a047981 */ /* 0x000ea2000c1e1b00 */
[----:B-1----:R-:W-:Y:S01]  /*0230*/  IMAD.WIDE R2, R9, 0x8, R2 ;  /* 0x0000000809027825 */ /* 0x002fe200078e0202 */
[----:B------:R-:W-:-:S02]  /*0240*/  SHF.L.U64.HI R12, R12, 0x3, R13 ;  /* 0x000000030c0c7819 */ /* 0x000fc4000001020d */
[----:B------:R-:W-:-:S03]  /*0250*/  IADD3 R8, P0, PT, R0, UR6, RZ ;  /* 0x0000000600087c10 */ /* 0x000fc6000ff1e0ff */
[----:B------:R-:W3:Y:S01]  /*0260*/  LDG.E.64 R2, desc[UR4][R2.64] ;  /* 0x0000000402027981 */ /* 0x000ee2000c1e1b00 */
[----:B------:R-:W-:Y:S01]  /*0270*/  IADD3.X R9, PT, PT, R12, UR7, RZ, P0, !PT ;  /* 0x000000070c097c10 */ /* 0x000fe200087fe4ff */
[----:B------:R-:W0:Y:S05]  /*0280*/  LDCU.64 UR6, c[0x0][0x388] ;  /* 0x00007100ff0677ac */ /* 0x000e2a0008000a00 */
[----:B------:R-:W4:Y:S01]  /*0290*/  LDG.E.64 R8, desc[UR4][R8.64+0x10] ;  /* 0x0000100408087981 */ /* 0x000f22000c1e1b00 */
[----:B--2---:R-:W-:-:S08]  /*02a0*/  DADD R4, R4, R6 ;  /* 0x0000000004047229 */ /* 0x004fd00000000006 */
[----:B---3--:R-:W-:Y:S01]  /*02b0*/  DADD R4, R4, R2 ;  /* 0x0000000004047229 */ /* 0x008fe20000000002 */
[----:B0-----:R-:W-:-:S07]  /*02c0*/  IADD3 R6, P0, PT, R0, UR6, RZ ;  /* 0x0000000600067c10 */ /* 0x001fce000ff1e0ff */
[----:B----4-:R-:W-:Y:S01]  /*02d0*/  DADD R4, R4, R8 ;  /* 0x0000000004047229 */ /* 0x010fe20000000008 */
[----:B------:R-:W-:-:S07]  /*02e0*/  IADD3.X R7, PT, PT, R12, UR7, RZ, P0, !PT ;  /* 0x000000070c077c10 */ /* 0x000fce00087fe4ff */
[----:B------:R-:W-:-:S07]  /*02f0*/  DMUL R4, R4, 0.25 ;  /* 0x3fd0000004047828 */ /* 0x000fce0000000000 */
[----:B------:R-:W-:Y:S01]  /*0300*/  STG.E.64 desc[UR4][R6.64+0x8], R4 ;  /* 0x0000080406007986 */ /* 0x000fe2000c101b04 */
[----:B------:R-:W-:Y:S05]  /*0310*/  EXIT ;  /* 0x000000000000794d */ /* 0x000fea0003800000 */
.L_x_0:
[----:B------:R-:W-:-:S00]  /*0320*/  BRA `(.L_x_0) ;  /* 0xfffffffc00fc7947 */ /* 0x000fc0000383ffff */
[----:B------:R-:W-:-:S00]  /*0330*/  NOP ;  /* 0x0000000000007918 */ /* 0x000fc00000000000 */
        /* <DEDUP_REMOVED lines=12> */
.L_x_1:


//--------------------- .nv.shared.reserved.0     --------------------------
	.section	.nv.shared.reserved.0,"aw",@nobits
	.weak		__nv_reservedSMEM_offset_0_alias
	.size		__nv_reservedSMEM_offset_0_alias, 0, 64
	.other		__nv_reservedSMEM_offset_0_alias,@"STO_CUDA_RESERVED_SHARED STV_DEFAULT"
__nv_reservedSMEM_offset_0_alias:
	.zero		0
	.zero		64


//--------------------- .nv.constant0._Z17updateTemperatureiPdS_ --------------------------
	.section	.nv.constant0._Z17updateTemperatureiPdS_,"a",@progbits
	.sectionflags	@""
	.align	4
.nv.constant0._Z17updateTemperatureiPdS_:
	.zero		920


//--------------------- SYMBOLS --------------------------

	.type		.nv.reservedSmem.offset0,@object
	.size		.nv.reservedSmem.offset0,0x4
